//
// Generated by NVIDIA NVVM Compiler
//
// Compiler Build ID: CL-36424714
// Cuda compilation tools, release 13.0, V13.0.88
// Based on NVVM 20.0.0
//

.version 9.0
.target sm_100
.address_size 64

	// .globl	_Z12GatherKernelPKiPfiPKfiii

.visible .entry _Z12GatherKernelPKiPfiPKfiii(
	.param .u64 .ptr .align 1 _Z12GatherKernelPKiPfiPKfiii_param_0,
	.param .u64 .ptr .align 1 _Z12GatherKernelPKiPfiPKfiii_param_1,
	.param .u32 _Z12GatherKernelPKiPfiPKfiii_param_2,
	.param .u64 .ptr .align 1 _Z12GatherKernelPKiPfiPKfiii_param_3,
	.param .u32 _Z12GatherKernelPKiPfiPKfiii_param_4,
	.param .u32 _Z12GatherKernelPKiPfiPKfiii_param_5,
	.param .u32 _Z12GatherKernelPKiPfiPKfiii_param_6
)
{
	.reg .pred 	%p<5>;
	.reg .b32 	%r<15>;
	.reg .b32 	%f<2>;
	.reg .b64 	%rd<13>;

	ld.param.u64 	%rd1, [_Z12GatherKernelPKiPfiPKfiii_param_0];
	ld.param.u64 	%rd2, [_Z12GatherKernelPKiPfiPKfiii_param_1];
	ld.param.u32 	%r6, [_Z12GatherKernelPKiPfiPKfiii_param_2];
	ld.param.u64 	%rd3, [_Z12GatherKernelPKiPfiPKfiii_param_3];
	ld.param.u32 	%r3, [_Z12GatherKernelPKiPfiPKfiii_param_4];
	ld.param.u32 	%r4, [_Z12GatherKernelPKiPfiPKfiii_param_5];
	ld.param.u32 	%r5, [_Z12GatherKernelPKiPfiPKfiii_param_6];
	mov.u32 	%r7, %ctaid.x;
	mov.u32 	%r8, %ntid.x;
	mov.u32 	%r9, %tid.x;
	mad.lo.s32 	%r1, %r7, %r8, %r9;
	mul.lo.s32 	%r10, %r4, %r6;
	setp.ge.s32 	%p1, %r1, %r10;
	@%p1 bra 	$L__BB0_3;
	cvta.to.global.u64 	%rd4, %rd1;
	div.s32 	%r11, %r1, %r4;
	mul.wide.s32 	%rd5, %r11, 4;
	add.s64 	%rd6, %rd4, %rd5;
	ld.global.u32 	%r2, [%rd6];
	add.s32 	%r12, %r5, %r3;
	setp.ge.s32 	%p2, %r2, %r12;
	setp.lt.s32 	%p3, %r2, %r5;
	or.pred  	%p4, %p2, %p3;
	@%p4 bra 	$L__BB0_3;
	rem.s32 	%r13, %r1, %r4;
	mad.lo.s32 	%r14, %r2, %r4, %r13;
	cvta.to.global.u64 	%rd7, %rd3;
	mul.wide.s32 	%rd8, %r14, 4;
	add.s64 	%rd9, %rd7, %rd8;
	ld.global.f32 	%f1, [%rd9];
	cvta.to.global.u64 	%rd10, %rd2;
	mul.wide.s32 	%rd11, %r1, 4;
	add.s64 	%rd12, %rd10, %rd11;
	st.global.f32 	[%rd12], %f1;
$L__BB0_3:
	ret;

}


// ===== COMPILED SASS (sm_100) =====

	.target	sm_100

	.elftype	@"ET_EXEC"


//--------------------- .note.nv.tkinfo           --------------------------
	.section	.note.nv.tkinfo,"",@"SHT_NOTE"
	.sectionflags	@"SHF_NOTE_NV_TKINFO"
	.tkinfo
        /*0018*/ 	.word	0x00000002
        /*0030*/ 	.string	""
        /*0030*/ 	.string	"ptxas"
        /*0030*/ 	.string	"Cuda compilation tools, release 13.0, V13.0.88"
        /*0030*/ 	.string	"Build cuda_13.0.r13.0/compiler.36424714_0"
        /*0030*/ 	.string	"-arch sm_100 -m 64 "



//--------------------- .note.nv.cuinfo           --------------------------
	.section	.note.nv.cuinfo,"",@"SHT_NOTE"
	.sectionflags	@"SHF_NOTE_NV_CUINFO"
        /*0018*/ 	.short	0x0002
        /*001a*/ 	.short	0x0064
        /*001c*/ 	.short	0x0082
	.zero		2


//--------------------- .nv.info                  --------------------------
	.section	.nv.info,"",@"SHT_CUDA_INFO"
	.align	4


	//----- nvinfo : EIATTR_REGCOUNT
	.align		4
        /*0000*/ 	.byte	0x04, 0x2f
        /*0002*/ 	.short	(.L_1 - .L_0)
	.align		4
.L_0:
        /*0004*/ 	.word	index@(_Z12GatherKernelPKiPfiPKfiii)
        /*0008*/ 	.word	0x0000000e


	//----- nvinfo : EIATTR_FRAME_SIZE
	.align		4
.L_1:
        /*000c*/ 	.byte	0x04, 0x11
        /*000e*/ 	.short	(.L_3 - .L_2)
	.align		4
.L_2:
        /*0010*/ 	.word	index@(_Z12GatherKernelPKiPfiPKfiii)
        /*0014*/ 	.word	0x00000000


	//----- nvinfo : EIATTR_MIN_STACK_SIZE
	.align		4
.L_3:
        /*0018*/ 	.byte	0x04, 0x12
        /*001a*/ 	.short	(.L_5 - .L_4)
	.align		4
.L_4:
        /*001c*/ 	.word	index@(_Z12GatherKernelPKiPfiPKfiii)
        /*0020*/ 	.word	0x00000000
.L_5:


//--------------------- .nv.compat                --------------------------
	.section	.nv.compat,"",@"SHT_CUDA_COMPAT_INFO"
	.align	4
        /*0000*/ 	.byte	0x02, 0x09, 0x00, 0x00, 0x02, 0x02, 0x01, 0x00, 0x02, 0x05, 0x05, 0x00, 0x03, 0x07, 0x01, 0x01
        /*0010*/ 	.byte	0x02, 0x03, 0x00, 0x00, 0x02, 0x06, 0x01, 0x00, 0x04, 0x0b, 0x08, 0x00, 0x09, 0x00, 0x00, 0x00
        /*0020*/ 	.byte	0x00, 0x00, 0x00, 0x00


//--------------------- .nv.info._Z12GatherKernelPKiPfiPKfiii --------------------------
	.section	.nv.info._Z12GatherKernelPKiPfiPKfiii,"",@"SHT_CUDA_INFO"
	.sectionflags	@""
	.align	4


	//----- nvinfo : EIATTR_CUDA_API_VERSION
	.align		4
        /*0000*/ 	.byte	0x04, 0x37
        /*0002*/ 	.short	(.L_7 - .L_6)
.L_6:
        /*0004*/ 	.word	0x00000082


	//----- nvinfo : EIATTR_KPARAM_INFO
	.align		4
.L_7:
        /*0008*/ 	.byte	0x04, 0x17
        /*000a*/ 	.short	(.L_9 - .L_8)
.L_8:
        /*000c*/ 	.word	0x00000000
        /*0010*/ 	.short	0x0006
        /*0012*/ 	.short	0x0028
        /*0014*/ 	.byte	0x00, 0xf0, 0x11, 0x00


	//----- nvinfo : EIATTR_KPARAM_INFO
	.align		4
.L_9:
        /*0018*/ 	.byte	0x04, 0x17
        /*001a*/ 	.short	(.L_11 - .L_10)
.L_10:
        /*001c*/ 	.word	0x00000000
        /*0020*/ 	.short	0x0005
        /*0022*/ 	.short	0x0024
        /*0024*/ 	.byte	0x00, 0xf0, 0x11, 0x00


	//----- nvinfo : EIATTR_KPARAM_INFO
	.align		4
.L_11:
        /*0028*/ 	.byte	0x04, 0x17
        /*002a*/ 	.short	(.L_13 - .L_12)
.L_12:
        /*002c*/ 	.word	0x00000000
        /*0030*/ 	.short	0x0004
        /*0032*/ 	.short	0x0020
        /*0034*/ 	.byte	0x00, 0xf0, 0x11, 0x00


	//----- nvinfo : EIATTR_KPARAM_INFO
	.align		4
.L_13:
        /*0038*/ 	.byte	0x04, 0x17
        /*003a*/ 	.short	(.L_15 - .L_14)
.L_14:
        /*003c*/ 	.word	0x00000000
        /*0040*/ 	.short	0x0003
        /*0042*/ 	.short	0x0018
        /*0044*/ 	.byte	0x00, 0xf5, 0x21, 0x00


	//----- nvinfo : EIATTR_KPARAM_INFO
	.align		4
.L_15:
        /*0048*/ 	.byte	0x04, 0x17
        /*004a*/ 	.short	(.L_17 - .L_16)
.L_16:
        /*004c*/ 	.word	0x00000000
        /*0050*/ 	.short	0x0002
        /*0052*/ 	.short	0x0010
        /*0054*/ 	.byte	0x00, 0xf0, 0x11, 0x00


	//----- nvinfo : EIATTR_KPARAM_INFO
	.align		4
.L_17:
        /*0058*/ 	.byte	0x04, 0x17
        /*005a*/ 	.short	(.L_19 - .L_18)
.L_18:
        /*005c*/ 	.word	0x00000000
        /*0060*/ 	.short	0x0001
        /*0062*/ 	.short	0x0008
        /*0064*/ 	.byte	0x00, 0xf5, 0x21, 0x00


	//----- nvinfo : EIATTR_KPARAM_INFO
	.align		4
.L_19:
        /*0068*/ 	.byte	0x04, 0x17
        /*006a*/ 	.short	(.L_21 - .L_20)
.L_20:
        /*006c*/ 	.word	0x00000000
        /*0070*/ 	.short	0x0000
        /*0072*/ 	.short	0x0000
        /*0074*/ 	.byte	0x00, 0xf5, 0x21, 0x00


	//----- nvinfo : EIATTR_SPARSE_MMA_MASK
	.align		4
.L_21:
        /*0078*/ 	.byte	0x03, 0x50
        /*007a*/ 	.short	0x0000


	//----- nvinfo : EIATTR_MAXREG_COUNT
	.align		4
        /*007c*/ 	.byte	0x03, 0x1b
        /*007e*/ 	.short	0x00ff


	//----- nvinfo : EIATTR_MERCURY_ISA_VERSION
	.align		4
        /*0080*/ 	.byte	0x03, 0x5f
        /*0082*/ 	.short	0x0101


	//----- nvinfo : EIATTR_VRC_CTA_INIT_COUNT
	.align		4
        /*0084*/ 	.byte	0x02, 0x4a
	.zero		1
	.zero		1


	//----- nvinfo : EIATTR_EXIT_INSTR_OFFSETS
	.align		4
        /*0088*/ 	.byte	0x04, 0x1c
        /*008a*/ 	.short	(.L_23 - .L_22)


	//   ....[0]....
.L_22:
        /*008c*/ 	.word	0x00000090


	//   ....[1]....
        /*0090*/ 	.word	0x000002b0


	//   ....[2]....
        /*0094*/ 	.word	0x00000390


	//----- nvinfo : EIATTR_CBANK_PARAM_SIZE
	.align		4
.L_23:
        /*0098*/ 	.byte	0x03, 0x19
        /*009a*/ 	.short	0x002c


	//----- nvinfo : EIATTR_PARAM_CBANK
	.align		4
        /*009c*/ 	.byte	0x04, 0x0a
        /*009e*/ 	.short	(.L_25 - .L_24)
	.align		4
.L_24:
        /*00a0*/ 	.word	index@(.nv.constant0._Z12GatherKernelPKiPfiPKfiii)
        /*00a4*/ 	.short	0x0380
        /*00a6*/ 	.short	0x002c


	//----- nvinfo : EIATTR_SW_WAR
	.align		4
.L_25:
        /*00a8*/ 	.byte	0x04, 0x36
        /*00aa*/ 	.short	(.L_27 - .L_26)
.L_26:
        /*00ac*/ 	.word	0x00000008
.L_27:


//--------------------- .nv.callgraph             --------------------------
	.section	.nv.callgraph,"",@"SHT_CUDA_CALLGRAPH"
	.align	4
	.sectionentsize	8
	.align		4
        /*0000*/ 	.word	0x00000000
	.align		4
        /*0004*/ 	.word	0xffffffff
	.align		4
        /*0008*/ 	.word	0x00000000
	.align		4
        /*000c*/ 	.word	0xfffffffe
	.align		4
        /*0010*/ 	.word	0x00000000
	.align		4
        /*0014*/ 	.word	0xfffffffd
	.align		4
        /*0018*/ 	.word	0x00000000
	.align		4
        /*001c*/ 	.word	0xfffffffc


//--------------------- .text._Z12GatherKernelPKiPfiPKfiii --------------------------
	.section	.text._Z12GatherKernelPKiPfiPKfiii,"ax",@progbits
	.align	128
        .global         _Z12GatherKernelPKiPfiPKfiii
        .type           _Z12GatherKernelPKiPfiPKfiii,@function
        .size           _Z12GatherKernelPKiPfiPKfiii,(.L_x_1 - _Z12GatherKernelPKiPfiPKfiii)
        .other          _Z12GatherKernelPKiPfiPKfiii,@"STO_CUDA_ENTRY STV_DEFAULT"
_Z12GatherKernelPKiPfiPKfiii:
.text._Z12GatherKernelPKiPfiPKfiii:
[----:B------:R-:W-:Y:S01]  /*0000*/  LDC R1, c[0x0][0x37c] ;  /* 0x0000df00ff017b82 */ /* 0x000fe20000000800 */
[----:B------:R-:W0:Y:S07]  /*0010*/  S2R R5, SR_TID.X ;  /* 0x0000000000057919 */ /* 0x000e2e0000002100 */
[----:B------:R-:W0:Y:S01]  /*0020*/  S2UR UR4, SR_CTAID.X ;  /* 0x00000000000479c3 */ /* 0x000e220000002500 */
[----:B------:R-:W1:Y:S07]  /*0030*/  LDCU UR5, c[0x0][0x390] ;  /* 0x00007200ff0577ac */ /* 0x000e6e0008000800 */
[----:B------:R-:W0:Y:S08]  /*0040*/  LDC R0, c[0x0][0x360] ;  /* 0x0000d800ff007b82 */ /* 0x000e300000000800 */
[----:B------:R-:W1:Y:S01]  /*0050*/  LDC R3, c[0x0][0x3a4] ;  /* 0x0000e900ff037b82 */ /* 0x000e620000000800 */
[----:B0-----:R-:W-:-:S02]  /*0060*/  IMAD R0, R0, UR4, R5 ;  /* 0x0000000400007c24 */ /* 0x001fc4000f8e0205 */
[----:B-1----:R-:W-:-:S05]  /*0070*/  IMAD R5, R3, UR5, RZ ;  /* 0x0000000503057c24 */ /* 0x002fca000f8e02ff */
[----:B------:R-:W-:-:S13]  /*0080*/  ISETP.GE.AND P0, PT, R0, R5, PT ;  /* 0x000000050000720c */ /* 0x000fda0003f06270 */
[----:B------:R-:W-:Y:S05]  /*0090*/  @P0 EXIT ;  /* 0x000000000000094d */ /* 0x000fea0003800000 */
[----:B------:R-:W-:Y:S01]  /*00a0*/  IABS R11, R3 ;  /* 0x00000003000b7213 */ /* 0x000fe20000000000 */
[----:B------:R-:W0:Y:S01]  /*00b0*/  LDCU.64 UR6, c[0x0][0x358] ;  /* 0x00006b00ff0677ac */ /* 0x000e220008000a00 */
[----:B------:R-:W-:Y:S02]  /*00c0*/  IABS R8, R0 ;  /* 0x0000000000087213 */ /* 0x000fe40000000000 */
[----:B------:R-:W1:Y:S01]  /*00d0*/  I2F.RP R2, R11 ;  /* 0x0000000b00027306 */ /* 0x000e620000209400 */
[----:B------:R-:W2:Y:S01]  /*00e0*/  LDCU UR5, c[0x0][0x3a8] ;  /* 0x00007500ff0577ac */ /* 0x000ea20008000800 */
[----:B------:R-:W2:Y:S06]  /*00f0*/  LDCU UR4, c[0x0][0x3a0] ;  /* 0x00007400ff0477ac */ /* 0x000eac0008000800 */
[----:B-1----:R-:W1:Y:S02]  /*0100*/  MUFU.RCP R2, R2 ;  /* 0x0000000200027308 */ /* 0x002e640000001000 */
[----:B-1----:R-:W-:-:S06]  /*0110*/  VIADD R4, R2, 0xffffffe ;  /* 0x0ffffffe02047836 */ /* 0x002fcc0000000000 */
[----:B------:R1:W3:Y:S02]  /*0120*/  F2I.FTZ.U32.TRUNC.NTZ R5, R4 ;  /* 0x0000000400057305 */ /* 0x0002e4000021f000 */
[----:B-1----:R-:W-:Y:S02]  /*0130*/  IMAD.MOV.U32 R4, RZ, RZ, RZ ;  /* 0x000000ffff047224 */ /* 0x002fe400078e00ff */
[----:B---3--:R-:W-:-:S04]  /*0140*/  IMAD.MOV R6, RZ, RZ, -R5 ;  /* 0x000000ffff067224 */ /* 0x008fc800078e0a05 */
[----:B------:R-:W-:-:S04]  /*0150*/  IMAD R7, R6, R11, RZ ;  /* 0x0000000b06077224 */ /* 0x000fc800078e02ff */
[----:B------:R-:W-:Y:S01]  /*0160*/  IMAD.HI.U32 R5, R5, R7, R4 ;  /* 0x0000000705057227 */ /* 0x000fe200078e0004 */
[----:B------:R-:W-:-:S04]  /*0170*/  LOP3.LUT R7, R0, R3, RZ, 0x3c, !PT ;  /* 0x0000000300077212 */ /* 0x000fc800078e3cff */
[----:B------:R-:W-:Y:S01]  /*0180*/  ISETP.GE.AND P0, PT, R7, RZ, PT ;  /* 0x000000ff0700720c */ /* 0x000fe20003f06270 */
[----:B------:R-:W-:Y:S01]  /*0190*/  IMAD.HI.U32 R6, R5, R8, RZ ;  /* 0x0000000805067227 */ /* 0x000fe200078e00ff */
[----:B------:R-:W-:Y:S01]  /*01a0*/  LOP3.LUT R7, RZ, R3, RZ, 0x33, !PT ;  /* 0x00000003ff077212 */ /* 0x000fe200078e33ff */
[----:B------:R-:W1:Y:S03]  /*01b0*/  LDC.64 R4, c[0x0][0x380] ;  /* 0x0000e000ff047b82 */ /* 0x000e660000000a00 */
[----:B------:R-:W-:-:S05]  /*01c0*/  IADD3 R2, PT, PT, -R6, RZ, RZ ;  /* 0x000000ff06027210 */ /* 0x000fca0007ffe1ff */
[----:B------:R-:W-:-:S05]  /*01d0*/  IMAD R2, R11, R2, R8 ;  /* 0x000000020b027224 */ /* 0x000fca00078e0208 */
[----:B------:R-:W-:-:S13]  /*01e0*/  ISETP.GT.U32.AND P2, PT, R11, R2, PT ;  /* 0x000000020b00720c */ /* 0x000fda0003f44070 */
[----:B------:R-:W-:Y:S02]  /*01f0*/  @!P2 IMAD.IADD R2, R2, 0x1, -R11 ;  /* 0x000000010202a824 */ /* 0x000fe400078e0a0b */
[----:B------:R-:W-:-:S03]  /*0200*/  @!P2 VIADD R6, R6, 0x1 ;  /* 0x000000010606a836 */ /* 0x000fc60000000000 */
[----:B------:R-:W-:-:S13]  /*0210*/  ISETP.GE.U32.AND P1, PT, R2, R11, PT ;  /* 0x0000000b0200720c */ /* 0x000fda0003f26070 */
[----:B------:R-:W-:Y:S02]  /*0220*/  @P1 IADD3 R6, PT, PT, R6, 0x1, RZ ;  /* 0x0000000106061810 */ /* 0x000fe40007ffe0ff */
[----:B------:R-:W-:-:S03]  /*0230*/  ISETP.NE.AND P1, PT, R3, RZ, PT ;  /* 0x000000ff0300720c */ /* 0x000fc60003f25270 */
[----:B------:R-:W-:-:S05]  /*0240*/  @!P0 IMAD.MOV R6, RZ, RZ, -R6 ;  /* 0x000000ffff068224 */ /* 0x000fca00078e0a06 */
[----:B------:R-:W-:-:S05]  /*0250*/  SEL R9, R7, R6, !P1 ;  /* 0x0000000607097207 */ /* 0x000fca0004800000 */
[----:B-1----:R-:W-:-:S05]  /*0260*/  IMAD.WIDE R4, R9, 0x4, R4 ;  /* 0x0000000409047825 */ /* 0x002fca00078e0204 */
[----:B0-----:R-:W3:Y:S01]  /*0270*/  LDG.E R6, desc[UR6][R4.64] ;  /* 0x0000000604067981 */ /* 0x001ee2000c1e1900 */
[----:B--2---:R-:W-:Y:S02]  /*0280*/  UIADD3 UR4, UPT, UPT, UR5, UR4, URZ ;  /* 0x0000000405047290 */ /* 0x004fe4000fffe0ff */
[----:B---3--:R-:W-:-:S04]  /*0290*/  ISETP.GE.AND P0, PT, R6, UR5, PT ;  /* 0x0000000506007c0c */ /* 0x008fc8000bf06270 */
[----:B------:R-:W-:-:S13]  /*02a0*/  ISETP.GE.OR P0, PT, R6, UR4, !P0 ;  /* 0x0000000406007c0c */ /* 0x000fda000c706670 */
[----:B------:R-:W-:Y:S05]  /*02b0*/  @P0 EXIT ;  /* 0x000000000000094d */ /* 0x000fea0003800000 */
[----:B------:R-:W-:Y:S01]  /*02c0*/  ISETP.GE.AND P2, PT, R0, RZ, PT ;  /* 0x000000ff0000720c */ /* 0x000fe20003f46270 */
[----:B------:R-:W0:Y:S01]  /*02d0*/  LDC.64 R4, c[0x0][0x398] ;  /* 0x0000e600ff047b82 */ /* 0x000e220000000a00 */
[----:B------:R-:W-:Y:S01]  /*02e0*/  IMAD.IADD R9, R2, 0x1, -R11 ;  /* 0x0000000102097824 */ /* 0x000fe200078e0a0b */
[----:B------:R-:W-:-:S04]  /*02f0*/  ISETP.GT.U32.AND P0, PT, R11, R2, PT ;  /* 0x000000020b00720c */ /* 0x000fc80003f04070 */
[----:B------:R-:W-:-:S06]  /*0300*/  SEL R2, R9, R2, !P0 ;  /* 0x0000000209027207 */ /* 0x000fcc0004000000 */
[----:B------:R-:W-:-:S04]  /*0310*/  @!P2 IADD3 R2, PT, PT, -R2, RZ, RZ ;  /* 0x000000ff0202a210 */ /* 0x000fc80007ffe1ff */
[----:B------:R-:W-:-:S05]  /*0320*/  SEL R2, R7, R2, !P1 ;  /* 0x0000000207027207 */ /* 0x000fca0004800000 */
[----:B------:R-:W-:-:S04]  /*0330*/  IMAD R3, R6, R3, R2 ;  /* 0x0000000306037224 */ /* 0x000fc800078e0202 */
[----:B0-----:R-:W-:Y:S02]  /*0340*/  IMAD.WIDE R2, R3, 0x4, R4 ;  /* 0x0000000403027825 */ /* 0x001fe400078e0204 */
[----:B------:R-:W0:Y:S04]  /*0350*/  LDC.64 R4, c[0x0][0x388] ;  /* 0x0000e200ff047b82 */ /* 0x000e280000000a00 */
[----:B------:R-:W2:Y:S01]  /*0360*/  LDG.E R3, desc[UR6][R2.64] ;  /* 0x0000000602037981 */ /* 0x000ea2000c1e1900 */
[----:B0-----:R-:W-:-:S05]  /*0370*/  IMAD.WIDE R4, R0, 0x4, R4 ;  /* 0x0000000400047825 */ /* 0x001fca00078e0204 */
[----:B--2---:R-:W-:Y:S01]  /*0380*/  STG.E desc[UR6][R4.64], R3 ;  /* 0x0000000304007986 */ /* 0x004fe2000c101906 */
[----:B------:R-:W-:Y:S05]  /*0390*/  EXIT ;  /* 0x000000000000794d */ /* 0x000fea0003800000 */
.L_x_0:
[----:B------:R-:W-:-:S00]  /*03a0*/  BRA `(.L_x_0) ;  /* 0xfffffffc00fc7947 */ /* 0x000fc0000383ffff */
[----:B------:R-:W-:-:S00]  /*03b0*/  NOP ;  /* 0x0000000000007918 */ /* 0x000fc00000000000 */
        /* <DEDUP_REMOVED lines=12> */
.L_x_1:


//--------------------- .nv.shared.reserved.0     --------------------------
	.section	.nv.shared.reserved.0,"aw",@nobits
	.weak		__nv_reservedSMEM_offset_0_alias
	.size		__nv_reservedSMEM_offset_0_alias, 0, 64
	.other		__nv_reservedSMEM_offset_0_alias,@"STO_CUDA_RESERVED_SHARED STV_DEFAULT"
__nv_reservedSMEM_offset_0_alias:
	.zero		0
	.zero		64


//--------------------- .nv.constant0._Z12GatherKernelPKiPfiPKfiii --------------------------
	.section	.nv.constant0._Z12GatherKernelPKiPfiPKfiii,"a",@progbits
	.sectionflags	@""
	.align	4
.nv.constant0._Z12GatherKernelPKiPfiPKfiii:
	.zero		940


//--------------------- SYMBOLS --------------------------

	.type		.nv.reservedSmem.offset0,@object
	.size		.nv.reservedSmem.offset0,0x4
